//
// Generated by NVIDIA NVVM Compiler
//
// Compiler Build ID: CL-36424714
// Cuda compilation tools, release 13.0, V13.0.88
// Based on NVVM 20.0.0
//

.version 9.0
.target sm_100
.address_size 64

	// .globl	_Z15find_supp_pointPfiPS_PiS0_S1_S_iS0_S0_f

.visible .entry _Z15find_supp_pointPfiPS_PiS0_S1_S_iS0_S0_f(
	.param .u64 .ptr .align 1 _Z15find_supp_pointPfiPS_PiS0_S1_S_iS0_S0_f_param_0,
	.param .u32 _Z15find_supp_pointPfiPS_PiS0_S1_S_iS0_S0_f_param_1,
	.param .u64 .ptr .align 1 _Z15find_supp_pointPfiPS_PiS0_S1_S_iS0_S0_f_param_2,
	.param .u64 .ptr .align 1 _Z15find_supp_pointPfiPS_PiS0_S1_S_iS0_S0_f_param_3,
	.param .u64 .ptr .align 1 _Z15find_supp_pointPfiPS_PiS0_S1_S_iS0_S0_f_param_4,
	.param .u64 .ptr .align 1 _Z15find_supp_pointPfiPS_PiS0_S1_S_iS0_S0_f_param_5,
	.param .u64 .ptr .align 1 _Z15find_supp_pointPfiPS_PiS0_S1_S_iS0_S0_f_param_6,
	.param .u32 _Z15find_supp_pointPfiPS_PiS0_S1_S_iS0_S0_f_param_7,
	.param .u64 .ptr .align 1 _Z15find_supp_pointPfiPS_PiS0_S1_S_iS0_S0_f_param_8,
	.param .u64 .ptr .align 1 _Z15find_supp_pointPfiPS_PiS0_S1_S_iS0_S0_f_param_9,
	.param .f32 _Z15find_supp_pointPfiPS_PiS0_S1_S_iS0_S0_f_param_10
)
{


	ret;

}


// ===== COMPILED SASS (sm_100) =====

	.target	sm_100

	.elftype	@"ET_EXEC"


//--------------------- .note.nv.tkinfo           --------------------------
	.section	.note.nv.tkinfo,"",@"SHT_NOTE"
	.sectionflags	@"SHF_NOTE_NV_TKINFO"
	.tkinfo
        /*0018*/ 	.word	0x00000002
        /*0030*/ 	.string	""
        /*0030*/ 	.string	"ptxas"
        /*0030*/ 	.string	"Cuda compilation tools, release 13.0, V13.0.88"
        /*0030*/ 	.string	"Build cuda_13.0.r13.0/compiler.36424714_0"
        /*0030*/ 	.string	"-arch sm_100 -m 64 "



//--------------------- .note.nv.cuinfo           --------------------------
	.section	.note.nv.cuinfo,"",@"SHT_NOTE"
	.sectionflags	@"SHF_NOTE_NV_CUINFO"
        /*0018*/ 	.short	0x0002
        /*001a*/ 	.short	0x0064
        /*001c*/ 	.short	0x0082
	.zero		2


//--------------------- .nv.info                  --------------------------
	.section	.nv.info,"",@"SHT_CUDA_INFO"
	.align	4


	//----- nvinfo : EIATTR_REGCOUNT
	.align		4
        /*0000*/ 	.byte	0x04, 0x2f
        /*0002*/ 	.short	(.L_1 - .L_0)
	.align		4
.L_0:
        /*0004*/ 	.word	index@(_Z15find_supp_pointPfiPS_PiS0_S1_S_iS0_S0_f)
        /*0008*/ 	.word	0x00000004


	//----- nvinfo : EIATTR_FRAME_SIZE
	.align		4
.L_1:
        /*000c*/ 	.byte	0x04, 0x11
        /*000e*/ 	.short	(.L_3 - .L_2)
	.align		4
.L_2:
        /*0010*/ 	.word	index@(_Z15find_supp_pointPfiPS_PiS0_S1_S_iS0_S0_f)
        /*0014*/ 	.word	0x00000000


	//----- nvinfo : EIATTR_MIN_STACK_SIZE
	.align		4
.L_3:
        /*0018*/ 	.byte	0x04, 0x12
        /*001a*/ 	.short	(.L_5 - .L_4)
	.align		4
.L_4:
        /*001c*/ 	.word	index@(_Z15find_supp_pointPfiPS_PiS0_S1_S_iS0_S0_f)
        /*0020*/ 	.word	0x00000000
.L_5:


//--------------------- .nv.compat                --------------------------
	.section	.nv.compat,"",@"SHT_CUDA_COMPAT_INFO"
	.align	4
        /*0000*/ 	.byte	0x02, 0x09, 0x00, 0x00, 0x02, 0x02, 0x01, 0x00, 0x02, 0x05, 0x05, 0x00, 0x03, 0x07, 0x01, 0x01
        /*0010*/ 	.byte	0x02, 0x03, 0x00, 0x00, 0x02, 0x06, 0x01, 0x00, 0x04, 0x0b, 0x08, 0x00, 0x09, 0x00, 0x00, 0x00
        /*0020*/ 	.byte	0x00, 0x00, 0x00, 0x00


//--------------------- .nv.info._Z15find_supp_pointPfiPS_PiS0_S1_S_iS0_S0_f --------------------------
	.section	.nv.info._Z15find_supp_pointPfiPS_PiS0_S1_S_iS0_S0_f,"",@"SHT_CUDA_INFO"
	.sectionflags	@""
	.align	4


	//----- nvinfo : EIATTR_CUDA_API_VERSION
	.align		4
        /*0000*/ 	.byte	0x04, 0x37
        /*0002*/ 	.short	(.L_7 - .L_6)
.L_6:
        /*0004*/ 	.word	0x00000082


	//----- nvinfo : EIATTR_KPARAM_INFO
	.align		4
.L_7:
        /*0008*/ 	.byte	0x04, 0x17
        /*000a*/ 	.short	(.L_9 - .L_8)
.L_8:
        /*000c*/ 	.word	0x00000000
        /*0010*/ 	.short	0x000a
        /*0012*/ 	.short	0x0050
        /*0014*/ 	.byte	0x00, 0xf0, 0x11, 0x00


	//----- nvinfo : EIATTR_KPARAM_INFO
	.align		4
.L_9:
        /*0018*/ 	.byte	0x04, 0x17
        /*001a*/ 	.short	(.L_11 - .L_10)
.L_10:
        /*001c*/ 	.word	0x00000000
        /*0020*/ 	.short	0x0009
        /*0022*/ 	.short	0x0048
        /*0024*/ 	.byte	0x00, 0xf5, 0x21, 0x00


	//----- nvinfo : EIATTR_KPARAM_INFO
	.align		4
.L_11:
        /*0028*/ 	.byte	0x04, 0x17
        /*002a*/ 	.short	(.L_13 - .L_12)
.L_12:
        /*002c*/ 	.word	0x00000000
        /*0030*/ 	.short	0x0008
        /*0032*/ 	.short	0x0040
        /*0034*/ 	.byte	0x00, 0xf5, 0x21, 0x00


	//----- nvinfo : EIATTR_KPARAM_INFO
	.align		4
.L_13:
        /*0038*/ 	.byte	0x04, 0x17
        /*003a*/ 	.short	(.L_15 - .L_14)
.L_14:
        /*003c*/ 	.word	0x00000000
        /*0040*/ 	.short	0x0007
        /*0042*/ 	.short	0x0038
        /*0044*/ 	.byte	0x00, 0xf0, 0x11, 0x00


	//----- nvinfo : EIATTR_KPARAM_INFO
	.align		4
.L_15:
        /*0048*/ 	.byte	0x04, 0x17
        /*004a*/ 	.short	(.L_17 - .L_16)
.L_16:
        /*004c*/ 	.word	0x00000000
        /*0050*/ 	.short	0x0006
        /*0052*/ 	.short	0x0030
        /*0054*/ 	.byte	0x00, 0xf5, 0x21, 0x00


	//----- nvinfo : EIATTR_KPARAM_INFO
	.align		4
.L_17:
        /*0058*/ 	.byte	0x04, 0x17
        /*005a*/ 	.short	(.L_19 - .L_18)
.L_18:
        /*005c*/ 	.word	0x00000000
        /*0060*/ 	.short	0x0005
        /*0062*/ 	.short	0x0028
        /*0064*/ 	.byte	0x00, 0xf5, 0x21, 0x00


	//----- nvinfo : EIATTR_KPARAM_INFO
	.align		4
.L_19:
        /*0068*/ 	.byte	0x04, 0x17
        /*006a*/ 	.short	(.L_21 - .L_20)
.L_20:
        /*006c*/ 	.word	0x00000000
        /*0070*/ 	.short	0x0004
        /*0072*/ 	.short	0x0020
        /*0074*/ 	.byte	0x00, 0xf5, 0x21, 0x00


	//----- nvinfo : EIATTR_KPARAM_INFO
	.align		4
.L_21:
        /*0078*/ 	.byte	0x04, 0x17
        /*007a*/ 	.short	(.L_23 - .L_22)
.L_22:
        /*007c*/ 	.word	0x00000000
        /*0080*/ 	.short	0x0003
        /*0082*/ 	.short	0x0018
        /*0084*/ 	.byte	0x00, 0xf5, 0x21, 0x00


	//----- nvinfo : EIATTR_KPARAM_INFO
	.align		4
.L_23:
        /*0088*/ 	.byte	0x04, 0x17
        /*008a*/ 	.short	(.L_25 - .L_24)
.L_24:
        /*008c*/ 	.word	0x00000000
        /*0090*/ 	.short	0x0002
        /*0092*/ 	.short	0x0010
        /*0094*/ 	.byte	0x00, 0xf5, 0x21, 0x00


	//----- nvinfo : EIATTR_KPARAM_INFO
	.align		4
.L_25:
        /*0098*/ 	.byte	0x04, 0x17
        /*009a*/ 	.short	(.L_27 - .L_26)
.L_26:
        /*009c*/ 	.word	0x00000000
        /*00a0*/ 	.short	0x0001
        /*00a2*/ 	.short	0x0008
        /*00a4*/ 	.byte	0x00, 0xf0, 0x11, 0x00


	//----- nvinfo : EIATTR_KPARAM_INFO
	.align		4
.L_27:
        /*00a8*/ 	.byte	0x04, 0x17
        /*00aa*/ 	.short	(.L_29 - .L_28)
.L_28:
        /*00ac*/ 	.word	0x00000000
        /*00b0*/ 	.short	0x0000
        /*00b2*/ 	.short	0x0000
        /*00b4*/ 	.byte	0x00, 0xf5, 0x21, 0x00


	//----- nvinfo : EIATTR_SPARSE_MMA_MASK
	.align		4
.L_29:
        /*00b8*/ 	.byte	0x03, 0x50
        /*00ba*/ 	.short	0x0000


	//----- nvinfo : EIATTR_MAXREG_COUNT
	.align		4
        /*00bc*/ 	.byte	0x03, 0x1b
        /*00be*/ 	.short	0x00ff


	//----- nvinfo : EIATTR_MERCURY_ISA_VERSION
	.align		4
        /*00c0*/ 	.byte	0x03, 0x5f
        /*00c2*/ 	.short	0x0101


	//----- nvinfo : EIATTR_VRC_CTA_INIT_COUNT
	.align		4
        /*00c4*/ 	.byte	0x02, 0x4a
	.zero		1
	.zero		1


	//----- nvinfo : EIATTR_EXIT_INSTR_OFFSETS
	.align		4
        /*00c8*/ 	.byte	0x04, 0x1c
        /*00ca*/ 	.short	(.L_31 - .L_30)


	//   ....[0]....
.L_30:
        /*00cc*/ 	.word	0x00000010


	//----- nvinfo : EIATTR_CBANK_PARAM_SIZE
	.align		4
.L_31:
        /*00d0*/ 	.byte	0x03, 0x19
        /*00d2*/ 	.short	0x0054


	//----- nvinfo : EIATTR_PARAM_CBANK
	.align		4
        /*00d4*/ 	.byte	0x04, 0x0a
        /*00d6*/ 	.short	(.L_33 - .L_32)
	.align		4
.L_32:
        /*00d8*/ 	.word	index@(.nv.constant0._Z15find_supp_pointPfiPS_PiS0_S1_S_iS0_S0_f)
        /*00dc*/ 	.short	0x0380
        /*00de*/ 	.short	0x0054


	//----- nvinfo : EIATTR_SW_WAR
	.align		4
.L_33:
        /*00e0*/ 	.byte	0x04, 0x36
        /*00e2*/ 	.short	(.L_35 - .L_34)
.L_34:
        /*00e4*/ 	.word	0x00000008
.L_35:


//--------------------- .nv.callgraph             --------------------------
	.section	.nv.callgraph,"",@"SHT_CUDA_CALLGRAPH"
	.align	4
	.sectionentsize	8
	.align		4
        /*0000*/ 	.word	0x00000000
	.align		4
        /*0004*/ 	.word	0xffffffff
	.align		4
        /*0008*/ 	.word	0x00000000
	.align		4
        /*000c*/ 	.word	0xfffffffe
	.align		4
        /*0010*/ 	.word	0x00000000
	.align		4
        /*0014*/ 	.word	0xfffffffd
	.align		4
        /*0018*/ 	.word	0x00000000
	.align		4
        /*001c*/ 	.word	0xfffffffc


//--------------------- .text._Z15find_supp_pointPfiPS_PiS0_S1_S_iS0_S0_f --------------------------
	.section	.text._Z15find_supp_pointPfiPS_PiS0_S1_S_iS0_S0_f,"ax",@progbits
	.align	128
        .global         _Z15find_supp_pointPfiPS_PiS0_S1_S_iS0_S0_f
        .type           _Z15find_supp_pointPfiPS_PiS0_S1_S_iS0_S0_f,@function
        .size           _Z15find_supp_pointPfiPS_PiS0_S1_S_iS0_S0_f,(.L_x_1 - _Z15find_supp_pointPfiPS_PiS0_S1_S_iS0_S0_f)
        .other          _Z15find_supp_pointPfiPS_PiS0_S1_S_iS0_S0_f,@"STO_CUDA_ENTRY STV_DEFAULT"
_Z15find_supp_pointPfiPS_PiS0_S1_S_iS0_S0_f:
.text._Z15find_supp_pointPfiPS_PiS0_S1_S_iS0_S0_f:
[----:B------:R-:W-:Y:S01]  /*0000*/  LDC R1, c[0x0][0x37c] ;  /* 0x0000df00ff017b82 */ /* 0x000fe20000000800 */
[----:B------:R-:W-:Y:S05]  /*0010*/  EXIT ;  /* 0x000000000000794d */ /* 0x000fea0003800000 */
.L_x_0:
[----:B------:R-:W-:-:S00]  /*0020*/  BRA `(.L_x_0) ;  /* 0xfffffffc00fc7947 */ /* 0x000fc0000383ffff */
[----:B------:R-:W-:-:S00]  /*0030*/  NOP ;  /* 0x0000000000007918 */ /* 0x000fc00000000000 */
        /* <DEDUP_REMOVED lines=12> */
.L_x_1:


//--------------------- .nv.shared.reserved.0     --------------------------
	.section	.nv.shared.reserved.0,"aw",@nobits
	.weak		__nv_reservedSMEM_offset_0_alias
	.size		__nv_reservedSMEM_offset_0_alias, 0, 64
	.other		__nv_reservedSMEM_offset_0_alias,@"STO_CUDA_RESERVED_SHARED STV_DEFAULT"
__nv_reservedSMEM_offset_0_alias:
	.zero		0
	.zero		64


//--------------------- .nv.constant0._Z15find_supp_pointPfiPS_PiS0_S1_S_iS0_S0_f --------------------------
	.section	.nv.constant0._Z15find_supp_pointPfiPS_PiS0_S1_S_iS0_S0_f,"a",@progbits
	.sectionflags	@""
	.align	4
.nv.constant0._Z15find_supp_pointPfiPS_PiS0_S1_S_iS0_S0_f:
	.zero		980


//--------------------- SYMBOLS --------------------------

	.type		.nv.reservedSmem.offset0,@object
	.size		.nv.reservedSmem.offset0,0x4
